//
// Generated by NVIDIA NVVM Compiler
//
// Compiler Build ID: CL-36424714
// Cuda compilation tools, release 13.0, V13.0.88
// Based on NVVM 20.0.0
//

.version 9.0
.target sm_100
.address_size 64

	// .globl	_Z6kernelPdxxd

.visible .entry _Z6kernelPdxxd(
	.param .u64 .ptr .align 1 _Z6kernelPdxxd_param_0,
	.param .u64 _Z6kernelPdxxd_param_1,
	.param .u64 _Z6kernelPdxxd_param_2,
	.param .f64 _Z6kernelPdxxd_param_3
)
{
	.reg .pred 	%p<4>;
	.reg .b32 	%r<10>;
	.reg .b64 	%rd<13>;
	.reg .b64 	%fd<11>;

	ld.param.u64 	%rd3, [_Z6kernelPdxxd_param_0];
	ld.param.u64 	%rd6, [_Z6kernelPdxxd_param_1];
	ld.param.u64 	%rd5, [_Z6kernelPdxxd_param_2];
	ld.param.f64 	%fd1, [_Z6kernelPdxxd_param_3];
	mov.u32 	%r1, %ctaid.x;
	mov.u32 	%r2, %tid.x;
	add.s32 	%r3, %r1, %r2;
	cvt.u64.u32 	%rd1, %r3;
	mov.u32 	%r4, %ctaid.y;
	mov.u32 	%r5, %tid.y;
	add.s32 	%r6, %r4, %r5;
	cvt.u64.u32 	%rd2, %r6;
	setp.le.s64 	%p1, %rd5, %rd1;
	setp.le.s64 	%p2, %rd6, %rd2;
	or.pred  	%p3, %p1, %p2;
	@%p3 bra 	$L__BB0_2;
	cvt.u32.u64 	%r8, %rd2;
	cvt.u32.u64 	%r9, %rd1;
	cvta.to.global.u64 	%rd7, %rd3;
	add.s64 	%rd8, %rd5, -1;
	cvt.rn.f64.u64 	%fd2, %rd8;
	div.rn.f64 	%fd3, %fd1, %fd2;
	cvt.rn.f64.u32 	%fd4, %r9;
	mul.f64 	%fd5, %fd3, %fd4;
	sub.f64 	%fd6, %fd1, %fd5;
	add.s64 	%rd9, %rd6, -1;
	cvt.rn.f64.u64 	%fd7, %rd9;
	div.rn.f64 	%fd8, %fd6, %fd7;
	cvt.rn.f64.u32 	%fd9, %r8;
	mul.f64 	%fd10, %fd8, %fd9;
	mad.lo.s64 	%rd10, %rd6, %rd1, %rd2;
	shl.b64 	%rd11, %rd10, 3;
	add.s64 	%rd12, %rd7, %rd11;
	st.global.f64 	[%rd12], %fd10;
$L__BB0_2:
	ret;

}


// ===== COMPILED SASS (sm_100) =====

	.target	sm_100

	.elftype	@"ET_EXEC"


//--------------------- .note.nv.tkinfo           --------------------------
	.section	.note.nv.tkinfo,"",@"SHT_NOTE"
	.sectionflags	@"SHF_NOTE_NV_TKINFO"
	.tkinfo
        /*0018*/ 	.word	0x00000002
        /*0030*/ 	.string	""
        /*0030*/ 	.string	"ptxas"
        /*0030*/ 	.string	"Cuda compilation tools, release 13.0, V13.0.88"
        /*0030*/ 	.string	"Build cuda_13.0.r13.0/compiler.36424714_0"
        /*0030*/ 	.string	"-arch sm_100 -m 64 "



//--------------------- .note.nv.cuinfo           --------------------------
	.section	.note.nv.cuinfo,"",@"SHT_NOTE"
	.sectionflags	@"SHF_NOTE_NV_CUINFO"
        /*0018*/ 	.short	0x0002
        /*001a*/ 	.short	0x0064
        /*001c*/ 	.short	0x0082
	.zero		2


//--------------------- .nv.info                  --------------------------
	.section	.nv.info,"",@"SHT_CUDA_INFO"
	.align	4


	//----- nvinfo : EIATTR_REGCOUNT
	.align		4
        /*0000*/ 	.byte	0x04, 0x2f
        /*0002*/ 	.short	(.L_1 - .L_0)
	.align		4
.L_0:
        /*0004*/ 	.word	index@(_Z6kernelPdxxd)
        /*0008*/ 	.word	0x0000001b


	//----- nvinfo : EIATTR_FRAME_SIZE
	.align		4
.L_1:
        /*000c*/ 	.byte	0x04, 0x11
        /*000e*/ 	.short	(.L_3 - .L_2)
	.align		4
.L_2:
        /*0010*/ 	.word	index@($__internal_0_$__cuda_sm20_div_rn_f64_full)
        /*0014*/ 	.word	0x00000000


	//----- nvinfo : EIATTR_FRAME_SIZE
	.align		4
.L_3:
        /*0018*/ 	.byte	0x04, 0x11
        /*001a*/ 	.short	(.L_5 - .L_4)
	.align		4
.L_4:
        /*001c*/ 	.word	index@(_Z6kernelPdxxd)
        /*0020*/ 	.word	0x00000000


	//----- nvinfo : EIATTR_MIN_STACK_SIZE
	.align		4
.L_5:
        /*0024*/ 	.byte	0x04, 0x12
        /*0026*/ 	.short	(.L_7 - .L_6)
	.align		4
.L_6:
        /*0028*/ 	.word	index@(_Z6kernelPdxxd)
        /*002c*/ 	.word	0x00000000
.L_7:


//--------------------- .nv.compat                --------------------------
	.section	.nv.compat,"",@"SHT_CUDA_COMPAT_INFO"
	.align	4
        /*0000*/ 	.byte	0x02, 0x09, 0x00, 0x00, 0x02, 0x02, 0x01, 0x00, 0x02, 0x05, 0x05, 0x00, 0x03, 0x07, 0x01, 0x01
        /*0010*/ 	.byte	0x02, 0x03, 0x00, 0x00, 0x02, 0x06, 0x01, 0x00, 0x04, 0x0b, 0x08, 0x00, 0x01, 0x00, 0x00, 0x00
        /*0020*/ 	.byte	0x00, 0x00, 0x00, 0x00


//--------------------- .nv.info._Z6kernelPdxxd   --------------------------
	.section	.nv.info._Z6kernelPdxxd,"",@"SHT_CUDA_INFO"
	.sectionflags	@""
	.align	4


	//----- nvinfo : EIATTR_CUDA_API_VERSION
	.align		4
        /*0000*/ 	.byte	0x04, 0x37
        /*0002*/ 	.short	(.L_9 - .L_8)
.L_8:
        /*0004*/ 	.word	0x00000082


	//----- nvinfo : EIATTR_KPARAM_INFO
	.align		4
.L_9:
        /*0008*/ 	.byte	0x04, 0x17
        /*000a*/ 	.short	(.L_11 - .L_10)
.L_10:
        /*000c*/ 	.word	0x00000000
        /*0010*/ 	.short	0x0003
        /*0012*/ 	.short	0x0018
        /*0014*/ 	.byte	0x00, 0xf0, 0x21, 0x00


	//----- nvinfo : EIATTR_KPARAM_INFO
	.align		4
.L_11:
        /*0018*/ 	.byte	0x04, 0x17
        /*001a*/ 	.short	(.L_13 - .L_12)
.L_12:
        /*001c*/ 	.word	0x00000000
        /*0020*/ 	.short	0x0002
        /*0022*/ 	.short	0x0010
        /*0024*/ 	.byte	0x00, 0xf0, 0x21, 0x00


	//----- nvinfo : EIATTR_KPARAM_INFO
	.align		4
.L_13:
        /*0028*/ 	.byte	0x04, 0x17
        /*002a*/ 	.short	(.L_15 - .L_14)
.L_14:
        /*002c*/ 	.word	0x00000000
        /*0030*/ 	.short	0x0001
        /*0032*/ 	.short	0x0008
        /*0034*/ 	.byte	0x00, 0xf0, 0x21, 0x00


	//----- nvinfo : EIATTR_KPARAM_INFO
	.align		4
.L_15:
        /*0038*/ 	.byte	0x04, 0x17
        /*003a*/ 	.short	(.L_17 - .L_16)
.L_16:
        /*003c*/ 	.word	0x00000000
        /*0040*/ 	.short	0x0000
        /*0042*/ 	.short	0x0000
        /*0044*/ 	.byte	0x00, 0xf5, 0x21, 0x00


	//----- nvinfo : EIATTR_SPARSE_MMA_MASK
	.align		4
.L_17:
        /*0048*/ 	.byte	0x03, 0x50
        /*004a*/ 	.short	0x0000


	//----- nvinfo : EIATTR_MAXREG_COUNT
	.align		4
        /*004c*/ 	.byte	0x03, 0x1b
        /*004e*/ 	.short	0x00ff


	//----- nvinfo : EIATTR_MERCURY_ISA_VERSION
	.align		4
        /*0050*/ 	.byte	0x03, 0x5f
        /*0052*/ 	.short	0x0101


	//----- nvinfo : EIATTR_VRC_CTA_INIT_COUNT
	.align		4
        /*0054*/ 	.byte	0x02, 0x4a
	.zero		1
	.zero		1


	//----- nvinfo : EIATTR_EXIT_INSTR_OFFSETS
	.align		4
        /*0058*/ 	.byte	0x04, 0x1c
        /*005a*/ 	.short	(.L_19 - .L_18)


	//   ....[0]....
.L_18:
        /*005c*/ 	.word	0x000000d0


	//   ....[1]....
        /*0060*/ 	.word	0x00000530


	//----- nvinfo : EIATTR_CRS_STACK_SIZE
	.align		4
.L_19:
        /*0064*/ 	.byte	0x04, 0x1e
        /*0066*/ 	.short	(.L_21 - .L_20)
.L_20:
        /*0068*/ 	.word	0x00000000


	//----- nvinfo : EIATTR_CBANK_PARAM_SIZE
	.align		4
.L_21:
        /*006c*/ 	.byte	0x03, 0x19
        /*006e*/ 	.short	0x0020


	//----- nvinfo : EIATTR_PARAM_CBANK
	.align		4
        /*0070*/ 	.byte	0x04, 0x0a
        /*0072*/ 	.short	(.L_23 - .L_22)
	.align		4
.L_22:
        /*0074*/ 	.word	index@(.nv.constant0._Z6kernelPdxxd)
        /*0078*/ 	.short	0x0380
        /*007a*/ 	.short	0x0020


	//----- nvinfo : EIATTR_SW_WAR
	.align		4
.L_23:
        /*007c*/ 	.byte	0x04, 0x36
        /*007e*/ 	.short	(.L_25 - .L_24)
.L_24:
        /*0080*/ 	.word	0x00000008
.L_25:


//--------------------- .nv.callgraph             --------------------------
	.section	.nv.callgraph,"",@"SHT_CUDA_CALLGRAPH"
	.align	4
	.sectionentsize	8
	.align		4
        /*0000*/ 	.word	0x00000000
	.align		4
        /*0004*/ 	.word	0xffffffff
	.align		4
        /*0008*/ 	.word	0x00000000
	.align		4
        /*000c*/ 	.word	0xfffffffe
	.align		4
        /*0010*/ 	.word	0x00000000
	.align		4
        /*0014*/ 	.word	0xfffffffd
	.align		4
        /*0018*/ 	.word	0x00000000
	.align		4
        /*001c*/ 	.word	0xfffffffc


//--------------------- .text._Z6kernelPdxxd      --------------------------
	.section	.text._Z6kernelPdxxd,"ax",@progbits
	.align	128
        .global         _Z6kernelPdxxd
        .type           _Z6kernelPdxxd,@function
        .size           _Z6kernelPdxxd,(.L_x_9 - _Z6kernelPdxxd)
        .other          _Z6kernelPdxxd,@"STO_CUDA_ENTRY STV_DEFAULT"
_Z6kernelPdxxd:
.text._Z6kernelPdxxd:
[----:B------:R-:W-:Y:S01]  /*0000*/  LDC R1, c[0x0][0x37c] ;  /* 0x0000df00ff017b82 */ /* 0x000fe20000000800 */
[----:B------:R-:W0:Y:S07]  /*0010*/  S2R R4, SR_TID.Y ;  /* 0x0000000000047919 */ /* 0x000e2e0000002200 */
[----:B------:R-:W0:Y:S01]  /*0020*/  S2UR UR7, SR_CTAID.Y ;  /* 0x00000000000779c3 */ /* 0x000e220000002600 */
[----:B------:R-:W1:Y:S01]  /*0030*/  LDCU.64 UR8, c[0x0][0x388] ;  /* 0x00007100ff0877ac */ /* 0x000e620008000a00 */
[----:B------:R-:W2:Y:S01]  /*0040*/  S2R R7, SR_TID.X ;  /* 0x0000000000077919 */ /* 0x000ea20000002100 */
[----:B------:R-:W3:Y:S05]  /*0050*/  LDCU.64 UR4, c[0x0][0x390] ;  /* 0x00007200ff0477ac */ /* 0x000eea0008000a00 */
[----:B------:R-:W2:Y:S01]  /*0060*/  S2UR UR6, SR_CTAID.X ;  /* 0x00000000000679c3 */ /* 0x000ea20000002500 */
[----:B0-----:R-:W-:-:S02]  /*0070*/  VIADD R4, R4, UR7 ;  /* 0x0000000704047c36 */ /* 0x001fc40008000000 */
[----:B--2---:R-:W-:-:S03]  /*0080*/  VIADD R7, R7, UR6 ;  /* 0x0000000607077c36 */ /* 0x004fc60008000000 */
[----:B-1----:R-:W-:Y:S02]  /*0090*/  ISETP.GE.U32.AND P0, PT, R4, UR8, PT ;  /* 0x0000000804007c0c */ /* 0x002fe4000bf06070 */
[----:B---3--:R-:W-:Y:S02]  /*00a0*/  ISETP.GE.U32.AND P1, PT, R7, UR4, PT ;  /* 0x0000000407007c0c */ /* 0x008fe4000bf26070 */
[----:B------:R-:W-:-:S04]  /*00b0*/  ISETP.GE.AND.EX P0, PT, RZ, UR9, PT, P0 ;  /* 0x00000009ff007c0c */ /* 0x000fc8000bf06300 */
[----:B------:R-:W-:-:S13]  /*00c0*/  ISETP.GE.OR.EX P0, PT, RZ, UR5, P0, P1 ;  /* 0x00000005ff007c0c */ /* 0x000fda0008706710 */
[----:B------:R-:W-:Y:S05]  /*00d0*/  @P0 EXIT ;  /* 0x000000000000094d */ /* 0x000fea0003800000 */
[----:B------:R-:W-:Y:S01]  /*00e0*/  UIADD3 UR4, UP0, UPT, UR4, -0x1, URZ ;  /* 0xffffffff04047890 */ /* 0x000fe2000ff1e0ff */
[----:B------:R-:W-:Y:S01]  /*00f0*/  IMAD.MOV.U32 R2, RZ, RZ, 0x1 ;  /* 0x00000001ff027424 */ /* 0x000fe200078e00ff */
[----:B------:R-:W0:Y:S02]  /*0100*/  LDC R0, c[0x0][0x39c] ;  /* 0x0000e700ff007b82 */ /* 0x000e240000000800 */
[----:B------:R-:W-:-:S09]  /*0110*/  UIADD3.X UR5, UPT, UPT, UR5, -0x1, URZ, UP0, !UPT ;  /* 0xffffffff05057890 */ /* 0x000fd200087fe4ff */
[----:B------:R-:W1:Y:S02]  /*0120*/  I2F.F64.U64 R8, UR4 ;  /* 0x0000000400087d12 */ /* 0x000e640008301800 */
[----:B------:R-:W2:Y:S01]  /*0130*/  LDCU.64 UR4, c[0x0][0x398] ;  /* 0x00007300ff0477ac */ /* 0x000ea20008000a00 */
[----:B0-----:R-:W-:-:S05]  /*0140*/  FSETP.GEU.AND P1, PT, |R0|, 6.5827683646048100446e-37, PT ;  /* 0x036000000000780b */ /* 0x001fca0003f2e200 */
[----:B-1----:R-:W0:Y:S02]  /*0150*/  MUFU.RCP64H R3, R9 ;  /* 0x0000000900037308 */ /* 0x002e240000001800 */
[----:B0-----:R-:W-:-:S08]  /*0160*/  DFMA R10, -R8, R2, 1 ;  /* 0x3ff00000080a742b */ /* 0x001fd00000000102 */
[----:B------:R-:W-:-:S08]  /*0170*/  DFMA R10, R10, R10, R10 ;  /* 0x0000000a0a0a722b */ /* 0x000fd0000000000a */
[----:B------:R-:W-:-:S08]  /*0180*/  DFMA R10, R2, R10, R2 ;  /* 0x0000000a020a722b */ /* 0x000fd00000000002 */
[----:B------:R-:W-:-:S08]  /*0190*/  DFMA R2, -R8, R10, 1 ;  /* 0x3ff000000802742b */ /* 0x000fd0000000010a */
[----:B------:R-:W-:-:S08]  /*01a0*/  DFMA R2, R10, R2, R10 ;  /* 0x000000020a02722b */ /* 0x000fd0000000000a */
[----:B--2---:R-:W-:-:S08]  /*01b0*/  DMUL R10, R2, UR4 ;  /* 0x00000004020a7c28 */ /* 0x004fd00008000000 */
[----:B------:R-:W-:-:S08]  /*01c0*/  DFMA R12, -R8, R10, UR4 ;  /* 0x00000004080c7e2b */ /* 0x000fd0000800010a */
[----:B------:R-:W-:-:S10]  /*01d0*/  DFMA R2, R2, R12, R10 ;  /* 0x0000000c0202722b */ /* 0x000fd4000000000a */
[----:B------:R-:W-:-:S05]  /*01e0*/  FFMA R6, RZ, R9, R3 ;  /* 0x00000009ff067223 */ /* 0x000fca0000000003 */
[----:B------:R-:W-:-:S13]  /*01f0*/  FSETP.GT.AND P0, PT, |R6|, 1.469367938527859385e-39, PT ;  /* 0x001000000600780b */ /* 0x000fda0003f04200 */
[----:B------:R-:W-:Y:S05]  /*0200*/  @P0 BRA P1, `(.L_x_0) ;  /* 0x0000000000240947 */ /* 0x000fea0000800000 */
[----:B------:R-:W0:Y:S01]  /*0210*/  LDCU.64 UR4, c[0x0][0x398] ;  /* 0x00007300ff0477ac */ /* 0x000e220008000a00 */
[----:B------:R-:W-:Y:S01]  /*0220*/  IMAD.MOV.U32 R10, RZ, RZ, R8 ;  /* 0x000000ffff0a7224 */ /* 0x000fe200078e0008 */
[----:B------:R-:W-:Y:S01]  /*0230*/  MOV R0, 0x280 ;  /* 0x0000028000007802 */ /* 0x000fe20000000f00 */
[----:B------:R-:W-:Y:S02]  /*0240*/  IMAD.MOV.U32 R11, RZ, RZ, R9 ;  /* 0x000000ffff0b7224 */ /* 0x000fe400078e0009 */
[----:B0-----:R-:W-:Y:S02]  /*0250*/  IMAD.U32 R12, RZ, RZ, UR4 ;  /* 0x00000004ff0c7e24 */ /* 0x001fe4000f8e00ff */
[----:B------:R-:W-:-:S07]  /*0260*/  IMAD.U32 R13, RZ, RZ, UR5 ;  /* 0x00000005ff0d7e24 */ /* 0x000fce000f8e00ff */
[----:B------:R-:W-:Y:S05]  /*0270*/  CALL.REL.NOINC `($__internal_0_$__cuda_sm20_div_rn_f64_full) ;  /* 0x0000000000b07944 */ /* 0x000fea0003c00000 */
[----:B------:R-:W-:Y:S02]  /*0280*/  IMAD.MOV.U32 R2, RZ, RZ, R14 ;  /* 0x000000ffff027224 */ /* 0x000fe400078e000e */
[----:B------:R-:W-:-:S07]  /*0290*/  IMAD.MOV.U32 R3, RZ, RZ, R15 ;  /* 0x000000ffff037224 */ /* 0x000fce00078e000f */
.L_x_0:
[----:B------:R-:W0:Y:S01]  /*02a0*/  LDCU.64 UR4, c[0x0][0x388] ;  /* 0x00007100ff0477ac */ /* 0x000e220008000a00 */
[----:B------:R-:W-:Y:S01]  /*02b0*/  IMAD.MOV.U32 R12, RZ, RZ, 0x1 ;  /* 0x00000001ff0c7424 */ /* 0x000fe200078e00ff */
[----:B------:R-:W-:Y:S01]  /*02c0*/  BSSY.RECONVERGENT B0, `(.L_x_1) ;  /* 0x000001d000007945 */ /* 0x000fe20003800200 */
[----:B0-----:R-:W-:-:S04]  /*02d0*/  UIADD3 UR4, UP0, UPT, UR4, -0x1, URZ ;  /* 0xffffffff04047890 */ /* 0x001fc8000ff1e0ff */
[----:B------:R-:W-:-:S09]  /*02e0*/  UIADD3.X UR5, UPT, UPT, UR5, -0x1, URZ, UP0, !UPT ;  /* 0xffffffff05057890 */ /* 0x000fd200087fe4ff */
[----:B------:R-:W0:Y:S02]  /*02f0*/  I2F.F64.U64 R8, UR4 ;  /* 0x0000000400087d12 */ /* 0x000e240008301800 */
[----:B------:R-:W1:Y:S06]  /*0300*/  LDCU.64 UR4, c[0x0][0x398] ;  /* 0x00007300ff0477ac */ /* 0x000e6c0008000a00 */
[----:B0-----:R-:W0:Y:S02]  /*0310*/  MUFU.RCP64H R13, R9 ;  /* 0x00000009000d7308 */ /* 0x001e240000001800 */
[----:B0-----:R-:W-:-:S08]  /*0320*/  DFMA R10, -R8, R12, 1 ;  /* 0x3ff00000080a742b */ /* 0x001fd0000000010c */
[----:B------:R-:W-:Y:S02]  /*0330*/  DFMA R14, R10, R10, R10 ;  /* 0x0000000a0a0e722b */ /* 0x000fe4000000000a */
[----:B------:R-:W1:Y:S06]  /*0340*/  I2F.F64.U32 R10, R7 ;  /* 0x00000007000a7312 */ /* 0x000e6c0000201800 */
[----:B------:R-:W-:-:S08]  /*0350*/  DFMA R14, R12, R14, R12 ;  /* 0x0000000e0c0e722b */ /* 0x000fd0000000000c */
[----:B------:R-:W-:Y:S02]  /*0360*/  DFMA R12, -R8, R14, 1 ;  /* 0x3ff00000080c742b */ /* 0x000fe4000000010e */
[----:B-1----:R-:W-:Y:S01]  /*0370*/  DFMA R16, R10, -R2, UR4 ;  /* 0x000000040a107e2b */ /* 0x002fe20008000802 */
[----:B------:R-:W0:Y:S05]  /*0380*/  LDCU.64 UR4, c[0x0][0x358] ;  /* 0x00006b00ff0477ac */ /* 0x000e2a0008000a00 */
[----:B------:R-:W-:-:S04]  /*0390*/  DFMA R12, R14, R12, R14 ;  /* 0x0000000c0e0c722b */ /* 0x000fc8000000000e */
[----:B------:R-:W-:-:S04]  /*03a0*/  FSETP.GEU.AND P1, PT, |R17|, 6.5827683646048100446e-37, PT ;  /* 0x036000001100780b */ /* 0x000fc80003f2e200 */
[----:B------:R-:W-:-:S08]  /*03b0*/  DMUL R2, R16, R12 ;  /* 0x0000000c10027228 */ /* 0x000fd00000000000 */
[----:B------:R-:W-:-:S08]  /*03c0*/  DFMA R10, -R8, R2, R16 ;  /* 0x00000002080a722b */ /* 0x000fd00000000110 */
[----:B------:R-:W-:-:S10]  /*03d0*/  DFMA R2, R12, R10, R2 ;  /* 0x0000000a0c02722b */ /* 0x000fd40000000002 */
[----:B------:R-:W-:-:S05]  /*03e0*/  FFMA R0, RZ, R9, R3 ;  /* 0x00000009ff007223 */ /* 0x000fca0000000003 */
[----:B------:R-:W-:-:S13]  /*03f0*/  FSETP.GT.AND P0, PT, |R0|, 1.469367938527859385e-39, PT ;  /* 0x001000000000780b */ /* 0x000fda0003f04200 */
[----:B0-----:R-:W-:Y:S05]  /*0400*/  @P0 BRA P1, `(.L_x_2) ;  /* 0x0000000000200947 */ /* 0x001fea0000800000 */
[----:B------:R-:W-:Y:S01]  /*0410*/  IMAD.MOV.U32 R12, RZ, RZ, R16 ;  /* 0x000000ffff0c7224 */ /* 0x000fe200078e0010 */
[----:B------:R-:W-:Y:S01]  /*0420*/  MOV R0, 0x470 ;  /* 0x0000047000007802 */ /* 0x000fe20000000f00 */
[----:B------:R-:W-:Y:S02]  /*0430*/  IMAD.MOV.U32 R13, RZ, RZ, R17 ;  /* 0x000000ffff0d7224 */ /* 0x000fe400078e0011 */
[----:B------:R-:W-:Y:S02]  /*0440*/  IMAD.MOV.U32 R10, RZ, RZ, R8 ;  /* 0x000000ffff0a7224 */ /* 0x000fe400078e0008 */
[----:B------:R-:W-:-:S07]  /*0450*/  IMAD.MOV.U32 R11, RZ, RZ, R9 ;  /* 0x000000ffff0b7224 */ /* 0x000fce00078e0009 */
[----:B------:R-:W-:Y:S05]  /*0460*/  CALL.REL.NOINC `($__internal_0_$__cuda_sm20_div_rn_f64_full) ;  /* 0x0000000000347944 */ /* 0x000fea0003c00000 */
[----:B------:R-:W-:Y:S02]  /*0470*/  IMAD.MOV.U32 R2, RZ, RZ, R14 ;  /* 0x000000ffff027224 */ /* 0x000fe400078e000e */
[----:B------:R-:W-:-:S07]  /*0480*/  IMAD.MOV.U32 R3, RZ, RZ, R15 ;  /* 0x000000ffff037224 */ /* 0x000fce00078e000f */
.L_x_2:
[----:B------:R-:W-:Y:S05]  /*0490*/  BSYNC.RECONVERGENT B0 ;  /* 0x0000000000007941 */ /* 0x000fea0003800200 */
.L_x_1:
[----:B------:R-:W0:Y:S01]  /*04a0*/  LDCU.128 UR8, c[0x0][0x380] ;  /* 0x00007000ff0877ac */ /* 0x000e220008000c00 */
[----:B------:R-:W1:Y:S01]  /*04b0*/  I2F.F64.U32 R8, R4 ;  /* 0x0000000400087312 */ /* 0x000e620000201800 */
[----:B------:R-:W-:Y:S01]  /*04c0*/  IMAD.MOV.U32 R5, RZ, RZ, RZ ;  /* 0x000000ffff057224 */ /* 0x000fe200078e00ff */
[----:B-1----:R-:W-:Y:S01]  /*04d0*/  DMUL R8, R8, R2 ;  /* 0x0000000208087228 */ /* 0x002fe20000000000 */
[----:B0-----:R-:W-:-:S04]  /*04e0*/  IMAD.WIDE.U32 R10, R7, UR10, R4 ;  /* 0x0000000a070a7c25 */ /* 0x001fc8000f8e0004 */
[----:B------:R-:W-:Y:S01]  /*04f0*/  IMAD R7, R7, UR11, R11 ;  /* 0x0000000b07077c24 */ /* 0x000fe2000f8e020b */
[----:B------:R-:W-:-:S04]  /*0500*/  LEA R6, P0, R10, UR8, 0x3 ;  /* 0x000000080a067c11 */ /* 0x000fc8000f8018ff */
[----:B------:R-:W-:-:S05]  /*0510*/  LEA.HI.X R7, R10, UR9, R7, 0x3, P0 ;  /* 0x000000090a077c11 */ /* 0x000fca00080f1c07 */
[----:B------:R-:W-:Y:S01]  /*0520*/  STG.E.64 desc[UR4][R6.64], R8 ;  /* 0x0000000806007986 */ /* 0x000fe2000c101b04 */
[----:B------:R-:W-:Y:S05]  /*0530*/  EXIT ;  /* 0x000000000000794d */ /* 0x000fea0003800000 */
        .weak           $__internal_0_$__cuda_sm20_div_rn_f64_full
        .type           $__internal_0_$__cuda_sm20_div_rn_f64_full,@function
        .size           $__internal_0_$__cuda_sm20_div_rn_f64_full,(.L_x_9 - $__internal_0_$__cuda_sm20_div_rn_f64_full)
$__internal_0_$__cuda_sm20_div_rn_f64_full:
[C---:B------:R-:W-:Y:S01]  /*0540*/  FSETP.GEU.AND P0, PT, |R11|.reuse, 1.469367938527859385e-39, PT ;  /* 0x001000000b00780b */ /* 0x040fe20003f0e200 */
[----:B------:R-:W-:Y:S01]  /*0550*/  IMAD.MOV.U32 R16, RZ, RZ, 0x1 ;  /* 0x00000001ff107424 */ /* 0x000fe200078e00ff */
[----:B------:R-:W-:Y:S01]  /*0560*/  LOP3.LUT R8, R11, 0x800fffff, RZ, 0xc0, !PT ;  /* 0x800fffff0b087812 */ /* 0x000fe200078ec0ff */
[----:B------:R-:W-:Y:S01]  /*0570*/  IMAD.MOV.U32 R14, RZ, RZ, 0x1ca00000 ;  /* 0x1ca00000ff0e7424 */ /* 0x000fe200078e00ff */
[C---:B------:R-:W-:Y:S01]  /*0580*/  FSETP.GEU.AND P2, PT, |R13|.reuse, 1.469367938527859385e-39, PT ;  /* 0x001000000d00780b */ /* 0x040fe20003f4e200 */
[----:B------:R-:W-:Y:S01]  /*0590*/  BSSY.RECONVERGENT B1, `(.L_x_3) ;  /* 0x0000053000017945 */ /* 0x000fe20003800200 */
[----:B------:R-:W-:Y:S01]  /*05a0*/  LOP3.LUT R9, R8, 0x3ff00000, RZ, 0xfc, !PT ;  /* 0x3ff0000008097812 */ /* 0x000fe200078efcff */
[----:B------:R-:W-:Y:S01]  /*05b0*/  IMAD.MOV.U32 R8, RZ, RZ, R10 ;  /* 0x000000ffff087224 */ /* 0x000fe200078e000a */
[----:B------:R-:W-:Y:S02]  /*05c0*/  LOP3.LUT R6, R13, 0x7ff00000, RZ, 0xc0, !PT ;  /* 0x7ff000000d067812 */ /* 0x000fe400078ec0ff */
[----:B------:R-:W-:-:S03]  /*05d0*/  LOP3.LUT R15, R11, 0x7ff00000, RZ, 0xc0, !PT ;  /* 0x7ff000000b0f7812 */ /* 0x000fc600078ec0ff */
[----:B------:R-:W-:Y:S01]  /*05e0*/  @!P0 DMUL R8, R10, 8.98846567431157953865e+307 ;  /* 0x7fe000000a088828 */ /* 0x000fe20000000000 */
[C---:B------:R-:W-:Y:S01]  /*05f0*/  ISETP.GE.U32.AND P1, PT, R6.reuse, R15, PT ;  /* 0x0000000f0600720c */ /* 0x040fe20003f26070 */
[----:B------:R-:W-:Y:S02]  /*0600*/  IMAD.MOV.U32 R23, RZ, RZ, R6 ;  /* 0x000000ffff177224 */ /* 0x000fe400078e0006 */
[----:B------:R-:W-:Y:S01]  /*0610*/  @!P2 LOP3.LUT R19, R11, 0x7ff00000, RZ, 0xc0, !PT ;  /* 0x7ff000000b13a812 */ /* 0x000fe200078ec0ff */
[----:B------:R-:W-:Y:S01]  /*0620*/  @!P2 IMAD.MOV.U32 R18, RZ, RZ, RZ ;  /* 0x000000ffff12a224 */ /* 0x000fe200078e00ff */
[----:B------:R-:W0:Y:S01]  /*0630*/  MUFU.RCP64H R17, R9 ;  /* 0x0000000900117308 */ /* 0x000e220000001800 */
[----:B------:R-:W-:Y:S01]  /*0640*/  IMAD.MOV.U32 R22, RZ, RZ, R15 ;  /* 0x000000ffff167224 */ /* 0x000fe200078e000f */
[----:B------:R-:W-:Y:S02]  /*0650*/  @!P2 ISETP.GE.U32.AND P3, PT, R6, R19, PT ;  /* 0x000000130600a20c */ /* 0x000fe40003f66070 */
[----:B------:R-:W-:-:S02]  /*0660*/  @!P0 LOP3.LUT R22, R9, 0x7ff00000, RZ, 0xc0, !PT ;  /* 0x7ff0000009168812 */ /* 0x000fc400078ec0ff */
[----:B------:R-:W-:-:S03]  /*0670*/  @!P2 SEL R19, R14, 0x63400000, !P3 ;  /* 0x634000000e13a807 */ /* 0x000fc60005800000 */
[----:B------:R-:W-:Y:S01]  /*0680*/  VIADD R24, R22, 0xffffffff ;  /* 0xffffffff16187836 */ /* 0x000fe20000000000 */
[----:B------:R-:W-:-:S04]  /*0690*/  @!P2 LOP3.LUT R19, R19, 0x80000000, R13, 0xf8, !PT ;  /* 0x800000001313a812 */ /* 0x000fc800078ef80d */
[----:B------:R-:W-:Y:S01]  /*06a0*/  @!P2 LOP3.LUT R19, R19, 0x100000, RZ, 0xfc, !PT ;  /* 0x001000001313a812 */ /* 0x000fe200078efcff */
[----:B0-----:R-:W-:-:S08]  /*06b0*/  DFMA R2, R16, -R8, 1 ;  /* 0x3ff000001002742b */ /* 0x001fd00000000808 */
[----:B------:R-:W-:-:S08]  /*06c0*/  DFMA R2, R2, R2, R2 ;  /* 0x000000020202722b */ /* 0x000fd00000000002 */
[----:B------:R-:W-:Y:S01]  /*06d0*/  DFMA R16, R16, R2, R16 ;  /* 0x000000021010722b */ /* 0x000fe20000000010 */
[----:B------:R-:W-:Y:S01]  /*06e0*/  SEL R3, R14, 0x63400000, !P1 ;  /* 0x634000000e037807 */ /* 0x000fe20004800000 */
[----:B------:R-:W-:-:S03]  /*06f0*/  IMAD.MOV.U32 R2, RZ, RZ, R12 ;  /* 0x000000ffff027224 */ /* 0x000fc600078e000c */
[----:B------:R-:W-:-:S03]  /*0700*/  LOP3.LUT R3, R3, 0x800fffff, R13, 0xf8, !PT ;  /* 0x800fffff03037812 */ /* 0x000fc600078ef80d */
[----:B------:R-:W-:-:S03]  /*0710*/  DFMA R20, R16, -R8, 1 ;  /* 0x3ff000001014742b */ /* 0x000fc60000000808 */
[----:B------:R-:W-:-:S05]  /*0720*/  @!P2 DFMA R2, R2, 2, -R18 ;  /* 0x400000000202a82b */ /* 0x000fca0000000812 */
[----:B------:R-:W-:-:S05]  /*0730*/  DFMA R16, R16, R20, R16 ;  /* 0x000000141010722b */ /* 0x000fca0000000010 */
[----:B------:R-:W-:-:S03]  /*0740*/  @!P2 LOP3.LUT R23, R3, 0x7ff00000, RZ, 0xc0, !PT ;  /* 0x7ff000000317a812 */ /* 0x000fc600078ec0ff */
[----:B------:R-:W-:Y:S02]  /*0750*/  DMUL R18, R16, R2 ;  /* 0x0000000210127228 */ /* 0x000fe40000000000 */
[----:B------:R-:W-:-:S05]  /*0760*/  VIADD R15, R23, 0xffffffff ;  /* 0xffffffff170f7836 */ /* 0x000fca0000000000 */
[----:B------:R-:W-:Y:S01]  /*0770*/  ISETP.GT.U32.AND P0, PT, R15, 0x7feffffe, PT ;  /* 0x7feffffe0f00780c */ /* 0x000fe20003f04070 */
[----:B------:R-:W-:-:S03]  /*0780*/  DFMA R20, R18, -R8, R2 ;  /* 0x800000081214722b */ /* 0x000fc60000000002 */
[----:B------:R-:W-:-:S05]  /*0790*/  ISETP.GT.U32.OR P0, PT, R24, 0x7feffffe, P0 ;  /* 0x7feffffe1800780c */ /* 0x000fca0000704470 */
[----:B------:R-:W-:-:S08]  /*07a0*/  DFMA R16, R16, R20, R18 ;  /* 0x000000141010722b */ /* 0x000fd00000000012 */
[----:B------:R-:W-:Y:S05]  /*07b0*/  @P0 BRA `(.L_x_4) ;  /* 0x00000000006c0947 */ /* 0x000fea0003800000 */
[----:B------:R-:W-:-:S04]  /*07c0*/  LOP3.LUT R13, R11, 0x7ff00000, RZ, 0xc0, !PT ;  /* 0x7ff000000b0d7812 */ /* 0x000fc800078ec0ff */
[CC--:B------:R-:W-:Y:S02]  /*07d0*/  VIADDMNMX R12, R6.reuse, -R13.reuse, 0xb9600000, !PT ;  /* 0xb9600000060c7446 */ /* 0x0c0fe4000780090d */
[----:B------:R-:W-:Y:S02]  /*07e0*/  ISETP.GE.U32.AND P0, PT, R6, R13, PT ;  /* 0x0000000d0600720c */ /* 0x000fe40003f06070 */
[----:B------:R-:W-:Y:S02]  /*07f0*/  VIMNMX R12, PT, PT, R12, 0x46a00000, PT ;  /* 0x46a000000c0c7848 */ /* 0x000fe40003fe0100 */
[----:B------:R-:W-:-:S05]  /*0800*/  SEL R13, R14, 0x63400000, !P0 ;  /* 0x634000000e0d7807 */ /* 0x000fca0004000000 */
[----:B------:R-:W-:Y:S02]  /*0810*/  IMAD.IADD R6, R12, 0x1, -R13 ;  /* 0x000000010c067824 */ /* 0x000fe400078e0a0d */
[----:B------:R-:W-:Y:S02]  /*0820*/  IMAD.MOV.U32 R12, RZ, RZ, RZ ;  /* 0x000000ffff0c7224 */ /* 0x000fe400078e00ff */
[----:B------:R-:W-:-:S06]  /*0830*/  VIADD R13, R6, 0x7fe00000 ;  /* 0x7fe00000060d7836 */ /* 0x000fcc0000000000 */
[----:B------:R-:W-:-:S10]  /*0840*/  DMUL R14, R16, R12 ;  /* 0x0000000c100e7228 */ /* 0x000fd40000000000 */
[----:B------:R-:W-:-:S13]  /*0850*/  FSETP.GTU.AND P0, PT, |R15|, 1.469367938527859385e-39, PT ;  /* 0x001000000f00780b */ /* 0x000fda0003f0c200 */
[----:B------:R-:W-:Y:S05]  /*0860*/  @P0 BRA `(.L_x_5) ;  /* 0x0000000000940947 */ /* 0x000fea0003800000 */
[----:B------:R-:W-:Y:S01]  /*0870*/  DFMA R2, R16, -R8, R2 ;  /* 0x800000081002722b */ /* 0x000fe20000000002 */
[----:B------:R-:W-:-:S09]  /*0880*/  IMAD.MOV.U32 R12, RZ, RZ, RZ ;  /* 0x000000ffff0c7224 */ /* 0x000fd200078e00ff */
[C---:B------:R-:W-:Y:S02]  /*0890*/  FSETP.NEU.AND P0, PT, R3.reuse, RZ, PT ;  /* 0x000000ff0300720b */ /* 0x040fe40003f0d000 */
[----:B------:R-:W-:-:S04]  /*08a0*/  LOP3.LUT R11, R3, 0x80000000, R11, 0x48, !PT ;  /* 0x80000000030b7812 */ /* 0x000fc800078e480b */
[----:B------:R-:W-:-:S07]  /*08b0*/  LOP3.LUT R13, R11, R13, RZ, 0xfc, !PT ;  /* 0x0000000d0b0d7212 */ /* 0x000fce00078efcff */
[----:B------:R-:W-:Y:S05]  /*08c0*/  @!P0 BRA `(.L_x_5) ;  /* 0x00000000007c8947 */ /* 0x000fea0003800000 */
[----:B------:R-:W-:Y:S01]  /*08d0*/  IMAD.MOV R3, RZ, RZ, -R6 ;  /* 0x000000ffff037224 */ /* 0x000fe200078e0a06 */
[----:B------:R-:W-:Y:S01]  /*08e0*/  DMUL.RP R12, R16, R12 ;  /* 0x0000000c100c7228 */ /* 0x000fe20000008000 */
[----:B------:R-:W-:-:S06]  /*08f0*/  IMAD.MOV.U32 R2, RZ, RZ, RZ ;  /* 0x000000ffff027224 */ /* 0x000fcc00078e00ff */
[----:B------:R-:W-:-:S03]  /*0900*/  DFMA R2, R14, -R2, R16 ;  /* 0x800000020e02722b */ /* 0x000fc60000000010 */
[----:B------:R-:W-:-:S03]  /*0910*/  LOP3.LUT R11, R13, R11, RZ, 0x3c, !PT ;  /* 0x0000000b0d0b7212 */ /* 0x000fc600078e3cff */
[----:B------:R-:W-:-:S04]  /*0920*/  IADD3 R2, PT, PT, -R6, -0x43300000, RZ ;  /* 0xbcd0000006027810 */ /* 0x000fc80007ffe1ff */
[----:B------:R-:W-:-:S04]  /*0930*/  FSETP.NEU.AND P0, PT, |R3|, R2, PT ;  /* 0x000000020300720b */ /* 0x000fc80003f0d200 */
[----:B------:R-:W-:Y:S02]  /*0940*/  FSEL R14, R12, R14, !P0 ;  /* 0x0000000e0c0e7208 */ /* 0x000fe40004000000 */
[----:B------:R-:W-:Y:S01]  /*0950*/  FSEL R15, R11, R15, !P0 ;  /* 0x0000000f0b0f7208 */ /* 0x000fe20004000000 */
[----:B------:R-:W-:Y:S06]  /*0960*/  BRA `(.L_x_5) ;  /* 0x0000000000547947 */ /* 0x000fec0003800000 */
.L_x_4:
[----:B------:R-:W-:-:S14]  /*0970*/  DSETP.NAN.AND P0, PT, R12, R12, PT ;  /* 0x0000000c0c00722a */ /* 0x000fdc0003f08000 */
[----:B------:R-:W-:Y:S05]  /*0980*/  @P0 BRA `(.L_x_6) ;  /* 0x0000000000440947 */ /* 0x000fea0003800000 */
[----:B------:R-:W-:-:S14]  /*0990*/  DSETP.NAN.AND P0, PT, R10, R10, PT ;  /* 0x0000000a0a00722a */ /* 0x000fdc0003f08000 */
[----:B------:R-:W-:Y:S05]  /*09a0*/  @P0 BRA `(.L_x_7) ;  /* 0x0000000000300947 */ /* 0x000fea0003800000 */
[----:B------:R-:W-:Y:S01]  /*09b0*/  ISETP.NE.AND P0, PT, R23, R22, PT ;  /* 0x000000161700720c */ /* 0x000fe20003f05270 */
[----:B------:R-:W-:Y:S02]  /*09c0*/  IMAD.MOV.U32 R14, RZ, RZ, 0x0 ;  /* 0x00000000ff0e7424 */ /* 0x000fe400078e00ff */
[----:B------:R-:W-:-:S10]  /*09d0*/  IMAD.MOV.U32 R15, RZ, RZ, -0x80000 ;  /* 0xfff80000ff0f7424 */ /* 0x000fd400078e00ff */
[----:B------:R-:W-:Y:S05]  /*09e0*/  @!P0 BRA `(.L_x_5) ;  /* 0x0000000000348947 */ /* 0x000fea0003800000 */
[----:B------:R-:W-:Y:S02]  /*09f0*/  ISETP.NE.AND P0, PT, R23, 0x7ff00000, PT ;  /* 0x7ff000001700780c */ /* 0x000fe40003f05270 */
[----:B------:R-:W-:Y:S02]  /*0a00*/  LOP3.LUT R15, R13, 0x80000000, R11, 0x48, !PT ;  /* 0x800000000d0f7812 */ /* 0x000fe400078e480b */
[----:B------:R-:W-:-:S13]  /*0a10*/  ISETP.EQ.OR P0, PT, R22, RZ, !P0 ;  /* 0x000000ff1600720c */ /* 0x000fda0004702670 */
[----:B------:R-:W-:Y:S01]  /*0a20*/  @P0 LOP3.LUT R2, R15, 0x7ff00000, RZ, 0xfc, !PT ;  /* 0x7ff000000f020812 */ /* 0x000fe200078efcff */
[----:B------:R-:W-:Y:S02]  /*0a30*/  @!P0 IMAD.MOV.U32 R14, RZ, RZ, RZ ;  /* 0x000000ffff0e8224 */ /* 0x000fe400078e00ff */
[----:B------:R-:W-:Y:S02]  /*0a40*/  @P0 IMAD.MOV.U32 R14, RZ, RZ, RZ ;  /* 0x000000ffff0e0224 */ /* 0x000fe400078e00ff */
[----:B------:R-:W-:Y:S01]  /*0a50*/  @P0 IMAD.MOV.U32 R15, RZ, RZ, R2 ;  /* 0x000000ffff0f0224 */ /* 0x000fe200078e0002 */
[----:B------:R-:W-:Y:S06]  /*0a60*/  BRA `(.L_x_5) ;  /* 0x0000000000147947 */ /* 0x000fec0003800000 */
.L_x_7:
[----:B------:R-:W-:Y:S01]  /*0a70*/  LOP3.LUT R15, R11, 0x80000, RZ, 0xfc, !PT ;  /* 0x000800000b0f7812 */ /* 0x000fe200078efcff */
[----:B------:R-:W-:Y:S01]  /*0a80*/  IMAD.MOV.U32 R14, RZ, RZ, R10 ;  /* 0x000000ffff0e7224 */ /* 0x000fe200078e000a */
[----:B------:R-:W-:Y:S06]  /*0a90*/  BRA `(.L_x_5) ;  /* 0x0000000000087947 */ /* 0x000fec0003800000 */
.L_x_6:
[----:B------:R-:W-:Y:S01]  /*0aa0*/  LOP3.LUT R15, R13, 0x80000, RZ, 0xfc, !PT ;  /* 0x000800000d0f7812 */ /* 0x000fe200078efcff */
[----:B------:R-:W-:-:S07]  /*0ab0*/  IMAD.MOV.U32 R14, RZ, RZ, R12 ;  /* 0x000000ffff0e7224 */ /* 0x000fce00078e000c */
.L_x_5:
[----:B------:R-:W-:Y:S05]  /*0ac0*/  BSYNC.RECONVERGENT B1 ;  /* 0x0000000000017941 */ /* 0x000fea0003800200 */
.L_x_3:
[----:B------:R-:W-:Y:S02]  /*0ad0*/  IMAD.MOV.U32 R2, RZ, RZ, R0 ;  /* 0x000000ffff027224 */ /* 0x000fe400078e0000 */
[----:B------:R-:W-:-:S04]  /*0ae0*/  IMAD.MOV.U32 R3, RZ, RZ, 0x0 ;  /* 0x00000000ff037424 */ /* 0x000fc800078e00ff */
[----:B------:R-:W-:Y:S05]  /*0af0*/  RET.REL.NODEC R2 `(_Z6kernelPdxxd) ;  /* 0xfffffff402407950 */ /* 0x000fea0003c3ffff */
.L_x_8:
[----:B------:R-:W-:-:S00]  /*0b00*/  BRA `(.L_x_8) ;  /* 0xfffffffc00fc7947 */ /* 0x000fc0000383ffff */
[----:B------:R-:W-:-:S00]  /*0b10*/  NOP ;  /* 0x0000000000007918 */ /* 0x000fc00000000000 */
        /* <DEDUP_REMOVED lines=14> */
.L_x_9:


//--------------------- .nv.shared.reserved.0     --------------------------
	.section	.nv.shared.reserved.0,"aw",@nobits
	.weak		__nv_reservedSMEM_offset_0_alias
	.size		__nv_reservedSMEM_offset_0_alias, 0, 64
	.other		__nv_reservedSMEM_offset_0_alias,@"STO_CUDA_RESERVED_SHARED STV_DEFAULT"
__nv_reservedSMEM_offset_0_alias:
	.zero		0
	.zero		64


//--------------------- .nv.constant0._Z6kernelPdxxd --------------------------
	.section	.nv.constant0._Z6kernelPdxxd,"a",@progbits
	.sectionflags	@""
	.align	4
.nv.constant0._Z6kernelPdxxd:
	.zero		928


//--------------------- SYMBOLS --------------------------

	.type		.nv.reservedSmem.offset0,@object
	.size		.nv.reservedSmem.offset0,0x4
